//
// Generated by NVIDIA NVVM Compiler
//
// Compiler Build ID: CL-36424714
// Cuda compilation tools, release 13.0, V13.0.88
// Based on NVVM 20.0.0
//

.version 9.0
.target sm_100
.address_size 64

	// .globl	_Z10foo_kernelv

.visible .entry _Z10foo_kernelv()
{


	ret;

}
	// .globl	_Z4foo2v
.visible .entry _Z4foo2v()
{


	ret;

}
	// .globl	_Z4foo3ii
.visible .entry _Z4foo3ii(
	.param .u32 _Z4foo3ii_param_0,
	.param .u32 _Z4foo3ii_param_1
)
{


	ret;

}


// ===== COMPILED SASS (sm_100) =====

	.target	sm_100

	.elftype	@"ET_EXEC"


//--------------------- .note.nv.tkinfo           --------------------------
	.section	.note.nv.tkinfo,"",@"SHT_NOTE"
	.sectionflags	@"SHF_NOTE_NV_TKINFO"
	.tkinfo
        /*0018*/ 	.word	0x00000002
        /*0030*/ 	.string	""
        /*0030*/ 	.string	"ptxas"
        /*0030*/ 	.string	"Cuda compilation tools, release 13.0, V13.0.88"
        /*0030*/ 	.string	"Build cuda_13.0.r13.0/compiler.36424714_0"
        /*0030*/ 	.string	"-arch sm_100 -m 64 "



//--------------------- .note.nv.cuinfo           --------------------------
	.section	.note.nv.cuinfo,"",@"SHT_NOTE"
	.sectionflags	@"SHF_NOTE_NV_CUINFO"
        /*0018*/ 	.short	0x0002
        /*001a*/ 	.short	0x0064
        /*001c*/ 	.short	0x0082
	.zero		2


//--------------------- .nv.info                  --------------------------
	.section	.nv.info,"",@"SHT_CUDA_INFO"
	.align	4


	//----- nvinfo : EIATTR_REGCOUNT
	.align		4
        /*0000*/ 	.byte	0x04, 0x2f
        /*0002*/ 	.short	(.L_1 - .L_0)
	.align		4
.L_0:
        /*0004*/ 	.word	index@(_Z10foo_kernelv)
        /*0008*/ 	.word	0x00000004


	//----- nvinfo : EIATTR_FRAME_SIZE
	.align		4
.L_1:
        /*000c*/ 	.byte	0x04, 0x11
        /*000e*/ 	.short	(.L_3 - .L_2)
	.align		4
.L_2:
        /*0010*/ 	.word	index@(_Z10foo_kernelv)
        /*0014*/ 	.word	0x00000000


	//----- nvinfo : EIATTR_REGCOUNT
	.align		4
.L_3:
        /*0018*/ 	.byte	0x04, 0x2f
        /*001a*/ 	.short	(.L_5 - .L_4)
	.align		4
.L_4:
        /*001c*/ 	.word	index@(_Z4foo2v)
        /*0020*/ 	.word	0x00000004


	//----- nvinfo : EIATTR_FRAME_SIZE
	.align		4
.L_5:
        /*0024*/ 	.byte	0x04, 0x11
        /*0026*/ 	.short	(.L_7 - .L_6)
	.align		4
.L_6:
        /*0028*/ 	.word	index@(_Z4foo2v)
        /*002c*/ 	.word	0x00000000


	//----- nvinfo : EIATTR_REGCOUNT
	.align		4
.L_7:
        /*0030*/ 	.byte	0x04, 0x2f
        /*0032*/ 	.short	(.L_9 - .L_8)
	.align		4
.L_8:
        /*0034*/ 	.word	index@(_Z4foo3ii)
        /*0038*/ 	.word	0x00000004


	//----- nvinfo : EIATTR_FRAME_SIZE
	.align		4
.L_9:
        /*003c*/ 	.byte	0x04, 0x11
        /*003e*/ 	.short	(.L_11 - .L_10)
	.align		4
.L_10:
        /*0040*/ 	.word	index@(_Z4foo3ii)
        /*0044*/ 	.word	0x00000000


	//----- nvinfo : EIATTR_MIN_STACK_SIZE
	.align		4
.L_11:
        /*0048*/ 	.byte	0x04, 0x12
        /*004a*/ 	.short	(.L_13 - .L_12)
	.align		4
.L_12:
        /*004c*/ 	.word	index@(_Z4foo3ii)
        /*0050*/ 	.word	0x00000000


	//----- nvinfo : EIATTR_MIN_STACK_SIZE
	.align		4
.L_13:
        /*0054*/ 	.byte	0x04, 0x12
        /*0056*/ 	.short	(.L_15 - .L_14)
	.align		4
.L_14:
        /*0058*/ 	.word	index@(_Z4foo2v)
        /*005c*/ 	.word	0x00000000


	//----- nvinfo : EIATTR_MIN_STACK_SIZE
	.align		4
.L_15:
        /*0060*/ 	.byte	0x04, 0x12
        /*0062*/ 	.short	(.L_17 - .L_16)
	.align		4
.L_16:
        /*0064*/ 	.word	index@(_Z10foo_kernelv)
        /*0068*/ 	.word	0x00000000
.L_17:


//--------------------- .nv.compat                --------------------------
	.section	.nv.compat,"",@"SHT_CUDA_COMPAT_INFO"
	.align	4
        /*0000*/ 	.byte	0x02, 0x09, 0x00, 0x00, 0x02, 0x02, 0x01, 0x00, 0x02, 0x05, 0x05, 0x00, 0x03, 0x07, 0x01, 0x01
        /*0010*/ 	.byte	0x02, 0x03, 0x00, 0x00, 0x02, 0x06, 0x01, 0x00, 0x04, 0x0b, 0x08, 0x00, 0x09, 0x00, 0x00, 0x00
        /*0020*/ 	.byte	0x00, 0x00, 0x00, 0x00


//--------------------- .nv.info._Z4foo3ii        --------------------------
	.section	.nv.info._Z4foo3ii,"",@"SHT_CUDA_INFO"
	.sectionflags	@""
	.align	4


	//----- nvinfo : EIATTR_CUDA_API_VERSION
	.align		4
        /*0000*/ 	.byte	0x04, 0x37
        /*0002*/ 	.short	(.L_19 - .L_18)
.L_18:
        /*0004*/ 	.word	0x00000082


	//----- nvinfo : EIATTR_KPARAM_INFO
	.align		4
.L_19:
        /*0008*/ 	.byte	0x04, 0x17
        /*000a*/ 	.short	(.L_21 - .L_20)
.L_20:
        /*000c*/ 	.word	0x00000000
        /*0010*/ 	.short	0x0001
        /*0012*/ 	.short	0x0004
        /*0014*/ 	.byte	0x00, 0xf0, 0x11, 0x00


	//----- nvinfo : EIATTR_KPARAM_INFO
	.align		4
.L_21:
        /*0018*/ 	.byte	0x04, 0x17
        /*001a*/ 	.short	(.L_23 - .L_22)
.L_22:
        /*001c*/ 	.word	0x00000000
        /*0020*/ 	.short	0x0000
        /*0022*/ 	.short	0x0000
        /*0024*/ 	.byte	0x00, 0xf0, 0x11, 0x00


	//----- nvinfo : EIATTR_SPARSE_MMA_MASK
	.align		4
.L_23:
        /*0028*/ 	.byte	0x03, 0x50
        /*002a*/ 	.short	0x0000


	//----- nvinfo : EIATTR_MAXREG_COUNT
	.align		4
        /*002c*/ 	.byte	0x03, 0x1b
        /*002e*/ 	.short	0x00ff


	//----- nvinfo : EIATTR_MERCURY_ISA_VERSION
	.align		4
        /*0030*/ 	.byte	0x03, 0x5f
        /*0032*/ 	.short	0x0101


	//----- nvinfo : EIATTR_VRC_CTA_INIT_COUNT
	.align		4
        /*0034*/ 	.byte	0x02, 0x4a
	.zero		1
	.zero		1


	//----- nvinfo : EIATTR_EXIT_INSTR_OFFSETS
	.align		4
        /*0038*/ 	.byte	0x04, 0x1c
        /*003a*/ 	.short	(.L_25 - .L_24)


	//   ....[0]....
.L_24:
        /*003c*/ 	.word	0x00000010


	//----- nvinfo : EIATTR_CBANK_PARAM_SIZE
	.align		4
.L_25:
        /*0040*/ 	.byte	0x03, 0x19
        /*0042*/ 	.short	0x0008


	//----- nvinfo : EIATTR_PARAM_CBANK
	.align		4
        /*0044*/ 	.byte	0x04, 0x0a
        /*0046*/ 	.short	(.L_27 - .L_26)
	.align		4
.L_26:
        /*0048*/ 	.word	index@(.nv.constant0._Z4foo3ii)
        /*004c*/ 	.short	0x0380
        /*004e*/ 	.short	0x0008


	//----- nvinfo : EIATTR_SW_WAR
	.align		4
.L_27:
        /*0050*/ 	.byte	0x04, 0x36
        /*0052*/ 	.short	(.L_29 - .L_28)
.L_28:
        /*0054*/ 	.word	0x00000008
.L_29:


//--------------------- .nv.info._Z4foo2v         --------------------------
	.section	.nv.info._Z4foo2v,"",@"SHT_CUDA_INFO"
	.sectionflags	@""
	.align	4


	//----- nvinfo : EIATTR_CUDA_API_VERSION
	.align		4
        /*0000*/ 	.byte	0x04, 0x37
        /*0002*/ 	.short	(.L_31 - .L_30)
.L_30:
        /*0004*/ 	.word	0x00000082


	//----- nvinfo : EIATTR_SPARSE_MMA_MASK
	.align		4
.L_31:
        /*0008*/ 	.byte	0x03, 0x50
        /*000a*/ 	.short	0x0000


	//----- nvinfo : EIATTR_MAXREG_COUNT
	.align		4
        /*000c*/ 	.byte	0x03, 0x1b
        /*000e*/ 	.short	0x00ff


	//----- nvinfo : EIATTR_MERCURY_ISA_VERSION
	.align		4
        /*0010*/ 	.byte	0x03, 0x5f
        /*0012*/ 	.short	0x0101


	//----- nvinfo : EIATTR_VRC_CTA_INIT_COUNT
	.align		4
        /*0014*/ 	.byte	0x02, 0x4a
	.zero		1
	.zero		1


	//----- nvinfo : EIATTR_EXIT_INSTR_OFFSETS
	.align		4
        /*0018*/ 	.byte	0x04, 0x1c
        /*001a*/ 	.short	(.L_33 - .L_32)


	//   ....[0]....
.L_32:
        /*001c*/ 	.word	0x00000010


	//----- nvinfo : EIATTR_SW_WAR
	.align		4
.L_33:
        /*0020*/ 	.byte	0x04, 0x36
        /*0022*/ 	.short	(.L_35 - .L_34)
.L_34:
        /*0024*/ 	.word	0x00000008
.L_35:


//--------------------- .nv.info._Z10foo_kernelv  --------------------------
	.section	.nv.info._Z10foo_kernelv,"",@"SHT_CUDA_INFO"
	.sectionflags	@""
	.align	4


	//----- nvinfo : EIATTR_CUDA_API_VERSION
	.align		4
        /*0000*/ 	.byte	0x04, 0x37
        /*0002*/ 	.short	(.L_37 - .L_36)
.L_36:
        /*0004*/ 	.word	0x00000082


	//----- nvinfo : EIATTR_SPARSE_MMA_MASK
	.align		4
.L_37:
        /*0008*/ 	.byte	0x03, 0x50
        /*000a*/ 	.short	0x0000


	//----- nvinfo : EIATTR_MAXREG_COUNT
	.align		4
        /*000c*/ 	.byte	0x03, 0x1b
        /*000e*/ 	.short	0x00ff


	//----- nvinfo : EIATTR_MERCURY_ISA_VERSION
	.align		4
        /*0010*/ 	.byte	0x03, 0x5f
        /*0012*/ 	.short	0x0101


	//----- nvinfo : EIATTR_VRC_CTA_INIT_COUNT
	.align		4
        /*0014*/ 	.byte	0x02, 0x4a
	.zero		1
	.zero		1


	//----- nvinfo : EIATTR_EXIT_INSTR_OFFSETS
	.align		4
        /*0018*/ 	.byte	0x04, 0x1c
        /*001a*/ 	.short	(.L_39 - .L_38)


	//   ....[0]....
.L_38:
        /*001c*/ 	.word	0x00000010


	//----- nvinfo : EIATTR_SW_WAR
	.align		4
.L_39:
        /*0020*/ 	.byte	0x04, 0x36
        /*0022*/ 	.short	(.L_41 - .L_40)
.L_40:
        /*0024*/ 	.word	0x00000008
.L_41:


//--------------------- .nv.callgraph             --------------------------
	.section	.nv.callgraph,"",@"SHT_CUDA_CALLGRAPH"
	.align	4
	.sectionentsize	8
	.align		4
        /*0000*/ 	.word	0x00000000
	.align		4
        /*0004*/ 	.word	0xffffffff
	.align		4
        /*0008*/ 	.word	0x00000000
	.align		4
        /*000c*/ 	.word	0xfffffffe
	.align		4
        /*0010*/ 	.word	0x00000000
	.align		4
        /*0014*/ 	.word	0xfffffffd
	.align		4
        /*0018*/ 	.word	0x00000000
	.align		4
        /*001c*/ 	.word	0xfffffffc


//--------------------- .text._Z4foo3ii           --------------------------
	.section	.text._Z4foo3ii,"ax",@progbits
	.align	128
        .global         _Z4foo3ii
        .type           _Z4foo3ii,@function
        .size           _Z4foo3ii,(.L_x_3 - _Z4foo3ii)
        .other          _Z4foo3ii,@"STO_CUDA_ENTRY STV_DEFAULT"
_Z4foo3ii:
.text._Z4foo3ii:
[----:B------:R-:W-:Y:S01]  /*0000*/  LDC R1, c[0x0][0x37c] ;  /* 0x0000df00ff017b82 */ /* 0x000fe20000000800 */
[----:B------:R-:W-:Y:S05]  /*0010*/  EXIT ;  /* 0x000000000000794d */ /* 0x000fea0003800000 */
.L_x_0:
[----:B------:R-:W-:-:S00]  /*0020*/  BRA `(.L_x_0) ;  /* 0xfffffffc00fc7947 */ /* 0x000fc0000383ffff */
[----:B------:R-:W-:-:S00]  /*0030*/  NOP ;  /* 0x0000000000007918 */ /* 0x000fc00000000000 */
        /* <DEDUP_REMOVED lines=12> */
.L_x_3:


//--------------------- .text._Z4foo2v            --------------------------
	.section	.text._Z4foo2v,"ax",@progbits
	.align	128
        .global         _Z4foo2v
        .type           _Z4foo2v,@function
        .size           _Z4foo2v,(.L_x_4 - _Z4foo2v)
        .other          _Z4foo2v,@"STO_CUDA_ENTRY STV_DEFAULT"
_Z4foo2v:
.text._Z4foo2v:
[----:B------:R-:W-:Y:S01]  /*0000*/  LDC R1, c[0x0][0x37c] ;  /* 0x0000df00ff017b82 */ /* 0x000fe20000000800 */
[----:B------:R-:W-:Y:S05]  /*0010*/  EXIT ;  /* 0x000000000000794d */ /* 0x000fea0003800000 */
.L_x_1:
        /* <DEDUP_REMOVED lines=14> */
.L_x_4:


//--------------------- .text._Z10foo_kernelv     --------------------------
	.section	.text._Z10foo_kernelv,"ax",@progbits
	.align	128
        .global         _Z10foo_kernelv
        .type           _Z10foo_kernelv,@function
        .size           _Z10foo_kernelv,(.L_x_5 - _Z10foo_kernelv)
        .other          _Z10foo_kernelv,@"STO_CUDA_ENTRY STV_DEFAULT"
_Z10foo_kernelv:
.text._Z10foo_kernelv:
[----:B------:R-:W-:Y:S01]  /*0000*/  LDC R1, c[0x0][0x37c] ;  /* 0x0000df00ff017b82 */ /* 0x000fe20000000800 */
[----:B------:R-:W-:Y:S05]  /*0010*/  EXIT ;  /* 0x000000000000794d */ /* 0x000fea0003800000 */
.L_x_2:
        /* <DEDUP_REMOVED lines=14> */
.L_x_5:


//--------------------- .nv.shared.reserved.0     --------------------------
	.section	.nv.shared.reserved.0,"aw",@nobits
	.weak		__nv_reservedSMEM_offset_0_alias
	.size		__nv_reservedSMEM_offset_0_alias, 0, 64
	.other		__nv_reservedSMEM_offset_0_alias,@"STO_CUDA_RESERVED_SHARED STV_DEFAULT"
__nv_reservedSMEM_offset_0_alias:
	.zero		0
	.zero		64


//--------------------- .nv.constant0._Z4foo3ii   --------------------------
	.section	.nv.constant0._Z4foo3ii,"a",@progbits
	.sectionflags	@""
	.align	4
.nv.constant0._Z4foo3ii:
	.zero		904


//--------------------- .nv.constant0._Z4foo2v    --------------------------
	.section	.nv.constant0._Z4foo2v,"a",@progbits
	.sectionflags	@""
	.align	4
.nv.constant0._Z4foo2v:
	.zero		896


//--------------------- .nv.constant0._Z10foo_kernelv --------------------------
	.section	.nv.constant0._Z10foo_kernelv,"a",@progbits
	.sectionflags	@""
	.align	4
.nv.constant0._Z10foo_kernelv:
	.zero		896


//--------------------- SYMBOLS --------------------------

	.type		.nv.reservedSmem.offset0,@object
	.size		.nv.reservedSmem.offset0,0x4
